	.headerflags	@"EF_CUDA_TEXMODE_UNIFIED EF_CUDA_64BIT_ADDRESS EF_CUDA_ACCELERATORS EF_CUDA_SM90 EF_CUDA_VIRTUAL_SM(EF_CUDA_SM90)"
	.elftype	@"ET_EXEC"


//--------------------- .nv.info                  --------------------------
	.section	.nv.info,"",@"SHT_CUDA_INFO"
	.align	4


	//----- nvinfo : EIATTR_REGCOUNT
	.align		4
        /*0000*/ 	.byte	0x04, 0x2f
        /*0002*/ 	.short	(.L_3 - .L_2)
	.align		4
.L_2:
        /*0004*/ 	.word	index@(triton_poi_fused__native_batch_norm_legit_no_training_relu_29)
        /*0008*/ 	.word	0x00000010


	//----- nvinfo : EIATTR_MIN_STACK_SIZE
	.align		4
.L_3:
        /*000c*/ 	.byte	0x04, 0x12
        /*000e*/ 	.short	(.L_5 - .L_4)
	.align		4
.L_4:
        /*0010*/ 	.word	index@(triton_poi_fused__native_batch_norm_legit_no_training_relu_29)
        /*0014*/ 	.word	0x00000000


	//----- nvinfo : EIATTR_FRAME_SIZE
	.align		4
.L_5:
        /*0018*/ 	.byte	0x04, 0x11
        /*001a*/ 	.short	(.L_7 - .L_6)
	.align		4
.L_6:
        /*001c*/ 	.word	index@(triton_poi_fused__native_batch_norm_legit_no_training_relu_29)
        /*0020*/ 	.word	0x00000000


	//----- nvinfo : EIATTR_MIN_STACK_SIZE
	.align		4
.L_7:
        /*0024*/ 	.byte	0x04, 0x12
        /*0026*/ 	.short	(.L_9 - .L_8)
	.align		4
.L_8:
        /*0028*/ 	.word	index@(triton_poi_fused__native_batch_norm_legit_no_training_relu_29)
        /*002c*/ 	.word	0x00000000
.L_9:


//--------------------- .nv.info.triton_poi_fused__native_batch_norm_legit_no_training_relu_29 --------------------------
	.section	.nv.info.triton_poi_fused__native_batch_norm_legit_no_training_relu_29,"",@"SHT_CUDA_INFO"
	.sectionflags	@""
	.align	4


	//----- nvinfo : EIATTR_CUDA_API_VERSION
	.align		4
        /*0000*/ 	.byte	0x04, 0x37
        /*0002*/ 	.short	(.L_11 - .L_10)
.L_10:
        /*0004*/ 	.word	0x0000007c


	//----- nvinfo : EIATTR_KPARAM_INFO
	.align		4
.L_11:
        /*0008*/ 	.byte	0x04, 0x17
        /*000a*/ 	.short	(.L_13 - .L_12)
.L_12:
        /*000c*/ 	.word	0x00000000
        /*0010*/ 	.short	0x0006
        /*0012*/ 	.short	0x0030
        /*0014*/ 	.byte	0x00, 0xf0, 0x11, 0x00


	//----- nvinfo : EIATTR_KPARAM_INFO
	.align		4
.L_13:
        /*0018*/ 	.byte	0x04, 0x17
        /*001a*/ 	.short	(.L_15 - .L_14)
.L_14:
        /*001c*/ 	.word	0x00000000
        /*0020*/ 	.short	0x0005
        /*0022*/ 	.short	0x0028
        /*0024*/ 	.byte	0x00, 0xf4, 0x21, 0x00


	//----- nvinfo : EIATTR_KPARAM_INFO
	.align		4
.L_15:
        /*0028*/ 	.byte	0x04, 0x17
        /*002a*/ 	.short	(.L_17 - .L_16)
.L_16:
        /*002c*/ 	.word	0x00000000
        /*0030*/ 	.short	0x0004
        /*0032*/ 	.short	0x0020
        /*0034*/ 	.byte	0x00, 0xf4, 0x21, 0x00


	//----- nvinfo : EIATTR_KPARAM_INFO
	.align		4
.L_17:
        /*0038*/ 	.byte	0x04, 0x17
        /*003a*/ 	.short	(.L_19 - .L_18)
.L_18:
        /*003c*/ 	.word	0x00000000
        /*0040*/ 	.short	0x0003
        /*0042*/ 	.short	0x0018
        /*0044*/ 	.byte	0x00, 0xf4, 0x21, 0x00


	//----- nvinfo : EIATTR_KPARAM_INFO
	.align		4
.L_19:
        /*0048*/ 	.byte	0x04, 0x17
        /*004a*/ 	.short	(.L_21 - .L_20)
.L_20:
        /*004c*/ 	.word	0x00000000
        /*0050*/ 	.short	0x0002
        /*0052*/ 	.short	0x0010
        /*0054*/ 	.byte	0x00, 0xf4, 0x21, 0x00


	//----- nvinfo : EIATTR_KPARAM_INFO
	.align		4
.L_21:
        /*0058*/ 	.byte	0x04, 0x17
        /*005a*/ 	.short	(.L_23 - .L_22)
.L_22:
        /*005c*/ 	.word	0x00000000
        /*0060*/ 	.short	0x0001
        /*0062*/ 	.short	0x0008
        /*0064*/ 	.byte	0x00, 0xf4, 0x21, 0x00


	//----- nvinfo : EIATTR_KPARAM_INFO
	.align		4
.L_23:
        /*0068*/ 	.byte	0x04, 0x17
        /*006a*/ 	.short	(.L_25 - .L_24)
.L_24:
        /*006c*/ 	.word	0x00000000
        /*0070*/ 	.short	0x0000
        /*0072*/ 	.short	0x0000
        /*0074*/ 	.byte	0x00, 0xf4, 0x21, 0x00


	//----- nvinfo : EIATTR_SPARSE_MMA_MASK
	.align		4
.L_25:
        /*0078*/ 	.byte	0x03, 0x50
        /*007a*/ 	.short	0x0000


	//----- nvinfo : EIATTR_MAXREG_COUNT
	.align		4
        /*007c*/ 	.byte	0x03, 0x1b
        /*007e*/ 	.short	0x00ff


	//----- nvinfo : EIATTR_EXIT_INSTR_OFFSETS
	.align		4
        /*0080*/ 	.byte	0x04, 0x1c
        /*0082*/ 	.short	(.L_27 - .L_26)


	//   ....[0]....
.L_26:
        /*0084*/ 	.word	0x00000300


	//----- nvinfo : EIATTR_REQNTID
	.align		4
.L_27:
        /*0088*/ 	.byte	0x04, 0x10
        /*008a*/ 	.short	(.L_29 - .L_28)
.L_28:
        /*008c*/ 	.word	0x00000080
        /*0090*/ 	.word	0x00000001
        /*0094*/ 	.word	0x00000001


	//----- nvinfo : EIATTR_CBANK_PARAM_SIZE
	.align		4
.L_29:
        /*0098*/ 	.byte	0x03, 0x19
        /*009a*/ 	.short	0x0034


	//----- nvinfo : EIATTR_PARAM_CBANK
	.align		4
        /*009c*/ 	.byte	0x04, 0x0a
        /*009e*/ 	.short	(.L_31 - .L_30)
	.align		4
.L_30:
        /*00a0*/ 	.word	index@(.nv.constant0.triton_poi_fused__native_batch_norm_legit_no_training_relu_29)
        /*00a4*/ 	.short	0x0210
        /*00a6*/ 	.short	0x0034


	//----- nvinfo : EIATTR_SW_WAR
	.align		4
.L_31:
        /*00a8*/ 	.byte	0x04, 0x36
        /*00aa*/ 	.short	(.L_33 - .L_32)
.L_32:
        /*00ac*/ 	.word	0x00000008
.L_33:


//--------------------- .nv.callgraph             --------------------------
	.section	.nv.callgraph,"",@"SHT_CUDA_CALLGRAPH"
	.align	4
	.sectionentsize	8
	.align		4
        /*0000*/ 	.word	0x00000000
	.align		4
        /*0004*/ 	.word	0xffffffff
	.align		4
        /*0008*/ 	.word	0x00000000
	.align		4
        /*000c*/ 	.word	0xfffffffe
	.align		4
        /*0010*/ 	.word	0x00000000
	.align		4
        /*0014*/ 	.word	0xfffffffd
	.align		4
        /*0018*/ 	.word	0x00000000
	.align		4
        /*001c*/ 	.word	0xfffffffc


//--------------------- .nv.constant4             --------------------------
	.section	.nv.constant4,"a",@progbits
	.align	8
	.align		8
.nv.constant4:
        /*0000*/ 	.dword	_$_str
	.align		8
        /*0008*/ 	.dword	_$_str_$_2


//--------------------- .text.triton_poi_fused__native_batch_norm_legit_no_training_relu_29 --------------------------
	.section	.text.triton_poi_fused__native_batch_norm_legit_no_training_relu_29,"ax",@progbits
	.align	128
        .global         triton_poi_fused__native_batch_norm_legit_no_training_relu_29
        .type           triton_poi_fused__native_batch_norm_legit_no_training_relu_29,@function
        .size           triton_poi_fused__native_batch_norm_legit_no_training_relu_29,(.L_x_1 - triton_poi_fused__native_batch_norm_legit_no_training_relu_29)
        .other          triton_poi_fused__native_batch_norm_legit_no_training_relu_29,@"STO_CUDA_ENTRY STV_DEFAULT"
triton_poi_fused__native_batch_norm_legit_no_training_relu_29:
.text.triton_poi_fused__native_batch_norm_legit_no_training_relu_29:
[----:B------:R-:W-:Y:S01]  /*0000*/  LDC R1, c[0x0][0x28] ;  /* 0x00000a00ff017b82 */ /* 0x000fe20000000800 */
[----:B------:R-:W1:Y:S07]  /*0010*/  S2R R0, SR_TID.X ;  /* 0x0000000000007919 */ /* 0x000e6e0000002100 */
[----:B------:R-:W2:Y:S01]  /*0020*/  LDC.64 R6, c[0x0][0x220] ;  /* 0x00008800ff067b82 */ /* 0x000ea20000000a00 */
[----:B------:R-:W-:Y:S01]  /*0030*/  ULDC.64 UR4, c[0x0][0x208] ;  /* 0x0000820000047ab9 */ /* 0x000fe20000000a00 */
[----:B------:R-:W3:Y:S06]  /*0040*/  S2R R3, SR_CTAID.X ;  /* 0x0000000000037919 */ /* 0x000eec0000002500 */
[----:B------:R-:W4:Y:S08]  /*0050*/  LDC.64 R4, c[0x0][0x218] ;  /* 0x00008600ff047b82 */ /* 0x000f300000000a00 */
[----:B------:R-:W5:Y:S08]  /*0060*/  LDC.64 R8, c[0x0][0x228] ;  /* 0x00008a00ff087b82 */ /* 0x000f700000000a00 */
[----:B------:R-:W4:Y:S01]  /*0070*/  LDC.64 R10, c[0x0][0x230] ;  /* 0x00008c00ff0a7b82 */ /* 0x000f220000000a00 */
[----:B-1----:R-:W-:-:S02]  /*0080*/  LOP3.LUT R0, R0, 0x7f, RZ, 0xc0, !PT ;  /* 0x0000007f00007812 */ /* 0x002fc400078ec0ff */
[----:B---3--:R-:W-:Y:S02]  /*0090*/  SHF.R.S32.HI R2, RZ, 0x18, R3 ;  /* 0x00000018ff027819 */ /* 0x008fe40000011403 */
[----:B------:R-:W-:Y:S02]  /*00a0*/  LEA R0, R3, R0, 0x7 ;  /* 0x0000000003007211 */ /* 0x000fe400078e38ff */
[----:B------:R-:W-:-:S04]  /*00b0*/  SGXT R3, R2, 0x1 ;  /* 0x000000010203781a */ /* 0x000fc80000000200 */
[----:B------:R-:W-:-:S04]  /*00c0*/  LEA.HI R3, R3, R0, RZ, 0x2 ;  /* 0x0000000003037211 */ /* 0x000fc800078f10ff */
[--C-:B------:R-:W-:Y:S02]  /*00d0*/  SHF.R.S32.HI R2, RZ, 0x2, R3.reuse ;  /* 0x00000002ff027819 */ /* 0x100fe40000011403 */
[----:B------:R-:W-:-:S04]  /*00e0*/  SHF.R.S32.HI R3, RZ, 0x1f, R3 ;  /* 0x0000001fff037819 */ /* 0x000fc80000011403 */
[----:B------:R-:W-:-:S04]  /*00f0*/  LEA.HI R3, R3, R2, RZ, 0xa ;  /* 0x0000000203037211 */ /* 0x000fc800078f50ff */
[----:B------:R-:W-:-:S04]  /*0100*/  LOP3.LUT R3, R3, 0xfffffc00, RZ, 0xc0, !PT ;  /* 0xfffffc0003037812 */ /* 0x000fc800078ec0ff */
[----:B------:R-:W-:Y:S02]  /*0110*/  IADD3 R13, R2, -R3, RZ ;  /* 0x80000003020d7210 */ /* 0x000fe40007ffe0ff */
[----:B------:R-:W1:Y:S03]  /*0120*/  LDC.64 R2, c[0x0][0x210] ;  /* 0x00008400ff027b82 */ /* 0x000e660000000a00 */
[----:B--2---:R-:W-:-:S06]  /*0130*/  IMAD.WIDE R6, R13, 0x4, R6 ;  /* 0x000000040d067825 */ /* 0x004fcc00078e0206 */
[----:B------:R-:W2:Y:S01]  /*0140*/  LDG.E.EL R6, desc[UR4][R6.64] ;  /* 0x0000000406067981 */ /* 0x000ea2000c2e1900 */
[----:B----4-:R-:W-:-:S04]  /*0150*/  IMAD.WIDE R4, R13, 0x4, R4 ;  /* 0x000000040d047825 */ /* 0x010fc800078e0204 */
[C---:B-----5:R-:W-:Y:S02]  /*0160*/  IMAD.WIDE R8, R13.reuse, 0x4, R8 ;  /* 0x000000040d087825 */ /* 0x060fe400078e0208 */
[----:B------:R3:W4:Y:S02]  /*0170*/  LDG.E.EL R5, desc[UR4][R4.64] ;  /* 0x0000000404057981 */ /* 0x000724000c2e1900 */
[----:B0-----:R-:W-:Y:S02]  /*0180*/  IMAD.WIDE R10, R13, 0x4, R10 ;  /* 0x000000040d0a7825 */ /* 0x001fe400078e020a */
[----:B------:R-:W5:Y:S02]  /*0190*/  LDG.E.EL R8, desc[UR4][R8.64] ;  /* 0x0000000408087981 */ /* 0x000f64000c2e1900 */
[C---:B-1----:R-:W-:Y:S02]  /*01a0*/  IMAD.WIDE R2, R0.reuse, 0x4, R2 ;  /* 0x0000000400027825 */ /* 0x042fe400078e0202 */
[----:B------:R-:W5:Y:S04]  /*01b0*/  LDG.E.EL R11, desc[UR4][R10.64] ;  /* 0x000000040a0b7981 */ /* 0x000f68000c2e1900 */
[----:B------:R0:W4:Y:S01]  /*01c0*/  LDG.E R12, desc[UR4][R2.64] ;  /* 0x00000004020c7981 */ /* 0x000122000c1e1900 */
[----:B---3--:R-:W-:Y:S01]  /*01d0*/  HFMA2.MMA R4, -RZ, RZ, 1.625, 0 ;  /* 0x3e800000ff047435 */ /* 0x008fe200000001ff */
[----:B0-----:R-:W0:Y:S02]  /*01e0*/  LDC.64 R2, c[0x0][0x238] ;  /* 0x00008e00ff027b82 */ /* 0x001e240000000a00 */
[----:B0-----:R-:W-:-:S04]  /*01f0*/  IMAD.WIDE R2, R0, 0x4, R2 ;  /* 0x0000000400027825 */ /* 0x001fc800078e0202 */
[----:B--2---:R-:W-:-:S04]  /*0200*/  FADD R6, R6, 9.9999997473787516356e-06 ;  /* 0x3727c5ac06067421 */ /* 0x004fc80000000000 */
[----:B------:R-:W0:Y:S02]  /*0210*/  MUFU.SQRT R7, R6 ;  /* 0x0000000600077308 */ /* 0x000e240000002000 */
[C---:B0-----:R-:W-:Y:S02]  /*0220*/  FSETP.GT.AND P0, PT, R7.reuse, 8.50705917302346158658e+37, PT ;  /* 0x7e8000000700780b */ /* 0x041fe40003f04000 */
[----:B------:R-:W-:-:S11]  /*0230*/  FSETP.GEU.AND P1, PT, R7, 1.175494350822287508e-38, PT ;  /* 0x008000000700780b */ /* 0x000fd60003f2e000 */
[----:B------:R-:W-:-:S04]  /*0240*/  @P0 FMUL R7, R7, 0.25 ;  /* 0x3e80000007070820 */ /* 0x000fc80000400000 */
[----:B------:R-:W-:-:S06]  /*0250*/  @!P1 FMUL R7, R7, 16777216 ;  /* 0x4b80000007079820 */ /* 0x000fcc0000400000 */
[----:B------:R-:W0:Y:S01]  /*0260*/  MUFU.RCP R7, R7 ;  /* 0x0000000700077308 */ /* 0x000e220000001000 */
[----:B------:R-:W-:Y:S01]  /*0270*/  FSEL R4, R4, 1, P0 ;  /* 0x3f80000004047808 */ /* 0x000fe20000000000 */
[----:B----4-:R-:W-:-:S04]  /*0280*/  FADD R5, R12, -R5 ;  /* 0x800000050c057221 */ /* 0x010fc80000000000 */
[----:B------:R-:W-:-:S04]  /*0290*/  @!P1 FMUL R4, R4, 16777216 ;  /* 0x4b80000004049820 */ /* 0x000fc80000400000 */
[----:B0-----:R-:W-:-:S04]  /*02a0*/  FMUL R4, R7, R4 ;  /* 0x0000000407047220 */ /* 0x001fc80000400000 */
[----:B------:R-:W-:-:S04]  /*02b0*/  FMUL R4, R5, R4 ;  /* 0x0000000405047220 */ /* 0x000fc80000400000 */
[----:B-----5:R-:W-:-:S05]  /*02c0*/  FFMA R4, R8, R4, R11 ;  /* 0x0000000408047223 */ /* 0x020fca000000000b */
[----:B------:R-:W-:-:S04]  /*02d0*/  FSETP.GEU.AND P0, PT, R4, RZ, PT ;  /* 0x000000ff0400720b */ /* 0x000fc80003f0e000 */
[----:B------:R-:W-:-:S05]  /*02e0*/  FSEL R5, R4, RZ, P0 ;  /* 0x000000ff04057208 */ /* 0x000fca0000000000 */
[----:B------:R-:W-:Y:S01]  /*02f0*/  STG.E desc[UR4][R2.64], R5 ;  /* 0x0000000502007986 */ /* 0x000fe2000c101904 */
[----:B------:R-:W-:Y:S05]  /*0300*/  EXIT ;  /* 0x000000000000794d */ /* 0x000fea0003800000 */
.L_x_0:
[----:B------:R-:W-:-:S00]  /*0310*/  BRA `(.L_x_0) ;  /* 0xfffffffc00fc7947 */ /* 0x000fc0000383ffff */
[----:B------:R-:W-:-:S00]  /*0320*/  NOP ;  /* 0x0000000000007918 */ /* 0x000fc00000000000 */
        /* <DEDUP_REMOVED lines=13> */
.L_x_1:


//--------------------- .nv.global.init           --------------------------
	.section	.nv.global.init,"aw",@progbits
.nv.global.init:
	.type		_$_str,@object
	.size		_$_str,(_$_str_$_2 - _$_str)
_$_str:
        /*0000*/ 	.byte	0x5f, 0x5f, 0x43, 0x55, 0x44, 0x41, 0x5f, 0x46, 0x54, 0x5a, 0x00
	.type		_$_str_$_2,@object
	.size		_$_str_$_2,(.L_1 - _$_str_$_2)
_$_str_$_2:
        /*000b*/ 	.byte	0x5f, 0x5f, 0x43, 0x55, 0x44, 0x41, 0x5f, 0x50, 0x52, 0x45, 0x43, 0x5f, 0x53, 0x51, 0x52, 0x54
        /*001b*/ 	.byte	0x00
.L_1:


//--------------------- .nv.constant0.triton_poi_fused__native_batch_norm_legit_no_training_relu_29 --------------------------
	.section	.nv.constant0.triton_poi_fused__native_batch_norm_legit_no_training_relu_29,"a",@progbits
	.sectionflags	@""
	.align	4
.nv.constant0.triton_poi_fused__native_batch_norm_legit_no_training_relu_29:
	.zero		580
